	.headerflags	@"EF_CUDA_TEXMODE_UNIFIED EF_CUDA_64BIT_ADDRESS EF_CUDA_ACCELERATORS EF_CUDA_SM90 EF_CUDA_VIRTUAL_SM(EF_CUDA_SM90)"
	.elftype	@"ET_EXEC"


//--------------------- .nv.info                  --------------------------
	.section	.nv.info,"",@"SHT_CUDA_INFO"
	.align	4


	//----- nvinfo : EIATTR_REGCOUNT
	.align		4
        /*0000*/ 	.byte	0x04, 0x2f
        /*0002*/ 	.short	(.L_1 - .L_0)
	.align		4
.L_0:
        /*0004*/ 	.word	index@(triton_poi_fused_cat_3)
        /*0008*/ 	.word	0x0000001c


	//----- nvinfo : EIATTR_MIN_STACK_SIZE
	.align		4
.L_1:
        /*000c*/ 	.byte	0x04, 0x12
        /*000e*/ 	.short	(.L_3 - .L_2)
	.align		4
.L_2:
        /*0010*/ 	.word	index@(triton_poi_fused_cat_3)
        /*0014*/ 	.word	0x00000000


	//----- nvinfo : EIATTR_FRAME_SIZE
	.align		4
.L_3:
        /*0018*/ 	.byte	0x04, 0x11
        /*001a*/ 	.short	(.L_5 - .L_4)
	.align		4
.L_4:
        /*001c*/ 	.word	index@(triton_poi_fused_cat_3)
        /*0020*/ 	.word	0x00000000


	//----- nvinfo : EIATTR_MIN_STACK_SIZE
	.align		4
.L_5:
        /*0024*/ 	.byte	0x04, 0x12
        /*0026*/ 	.short	(.L_7 - .L_6)
	.align		4
.L_6:
        /*0028*/ 	.word	index@(triton_poi_fused_cat_3)
        /*002c*/ 	.word	0x00000000
.L_7:


//--------------------- .nv.info.triton_poi_fused_cat_3 --------------------------
	.section	.nv.info.triton_poi_fused_cat_3,"",@"SHT_CUDA_INFO"
	.sectionflags	@""
	.align	4


	//----- nvinfo : EIATTR_CUDA_API_VERSION
	.align		4
        /*0000*/ 	.byte	0x04, 0x37
        /*0002*/ 	.short	(.L_9 - .L_8)
.L_8:
        /*0004*/ 	.word	0x0000007c


	//----- nvinfo : EIATTR_KPARAM_INFO
	.align		4
.L_9:
        /*0008*/ 	.byte	0x04, 0x17
        /*000a*/ 	.short	(.L_11 - .L_10)
.L_10:
        /*000c*/ 	.word	0x00000000
        /*0010*/ 	.short	0x0006
        /*0012*/ 	.short	0x0030
        /*0014*/ 	.byte	0x00, 0xf0, 0x11, 0x00


	//----- nvinfo : EIATTR_KPARAM_INFO
	.align		4
.L_11:
        /*0018*/ 	.byte	0x04, 0x17
        /*001a*/ 	.short	(.L_13 - .L_12)
.L_12:
        /*001c*/ 	.word	0x00000000
        /*0020*/ 	.short	0x0005
        /*0022*/ 	.short	0x0028
        /*0024*/ 	.byte	0x00, 0xf4, 0x21, 0x00


	//----- nvinfo : EIATTR_KPARAM_INFO
	.align		4
.L_13:
        /*0028*/ 	.byte	0x04, 0x17
        /*002a*/ 	.short	(.L_15 - .L_14)
.L_14:
        /*002c*/ 	.word	0x00000000
        /*0030*/ 	.short	0x0004
        /*0032*/ 	.short	0x0020
        /*0034*/ 	.byte	0x00, 0xf4, 0x21, 0x00


	//----- nvinfo : EIATTR_KPARAM_INFO
	.align		4
.L_15:
        /*0038*/ 	.byte	0x04, 0x17
        /*003a*/ 	.short	(.L_17 - .L_16)
.L_16:
        /*003c*/ 	.word	0x00000000
        /*0040*/ 	.short	0x0003
        /*0042*/ 	.short	0x0018
        /*0044*/ 	.byte	0x00, 0xf4, 0x21, 0x00


	//----- nvinfo : EIATTR_KPARAM_INFO
	.align		4
.L_17:
        /*0048*/ 	.byte	0x04, 0x17
        /*004a*/ 	.short	(.L_19 - .L_18)
.L_18:
        /*004c*/ 	.word	0x00000000
        /*0050*/ 	.short	0x0002
        /*0052*/ 	.short	0x0010
        /*0054*/ 	.byte	0x00, 0xf4, 0x21, 0x00


	//----- nvinfo : EIATTR_KPARAM_INFO
	.align		4
.L_19:
        /*0058*/ 	.byte	0x04, 0x17
        /*005a*/ 	.short	(.L_21 - .L_20)
.L_20:
        /*005c*/ 	.word	0x00000000
        /*0060*/ 	.short	0x0001
        /*0062*/ 	.short	0x0008
        /*0064*/ 	.byte	0x00, 0xf4, 0x21, 0x00


	//----- nvinfo : EIATTR_KPARAM_INFO
	.align		4
.L_21:
        /*0068*/ 	.byte	0x04, 0x17
        /*006a*/ 	.short	(.L_23 - .L_22)
.L_22:
        /*006c*/ 	.word	0x00000000
        /*0070*/ 	.short	0x0000
        /*0072*/ 	.short	0x0000
        /*0074*/ 	.byte	0x00, 0xf4, 0x21, 0x00


	//----- nvinfo : EIATTR_SPARSE_MMA_MASK
	.align		4
.L_23:
        /*0078*/ 	.byte	0x03, 0x50
        /*007a*/ 	.short	0x0000


	//----- nvinfo : EIATTR_MAXREG_COUNT
	.align		4
        /*007c*/ 	.byte	0x03, 0x1b
        /*007e*/ 	.short	0x00ff


	//----- nvinfo : EIATTR_EXIT_INSTR_OFFSETS
	.align		4
        /*0080*/ 	.byte	0x04, 0x1c
        /*0082*/ 	.short	(.L_25 - .L_24)


	//   ....[0]....
.L_24:
        /*0084*/ 	.word	0x00000540


	//----- nvinfo : EIATTR_REQNTID
	.align		4
.L_25:
        /*0088*/ 	.byte	0x04, 0x10
        /*008a*/ 	.short	(.L_27 - .L_26)
.L_26:
        /*008c*/ 	.word	0x00000080
        /*0090*/ 	.word	0x00000001
        /*0094*/ 	.word	0x00000001


	//----- nvinfo : EIATTR_CBANK_PARAM_SIZE
	.align		4
.L_27:
        /*0098*/ 	.byte	0x03, 0x19
        /*009a*/ 	.short	0x0034


	//----- nvinfo : EIATTR_PARAM_CBANK
	.align		4
        /*009c*/ 	.byte	0x04, 0x0a
        /*009e*/ 	.short	(.L_29 - .L_28)
	.align		4
.L_28:
        /*00a0*/ 	.word	index@(.nv.constant0.triton_poi_fused_cat_3)
        /*00a4*/ 	.short	0x0210
        /*00a6*/ 	.short	0x0034


	//----- nvinfo : EIATTR_SW_WAR
	.align		4
.L_29:
        /*00a8*/ 	.byte	0x04, 0x36
        /*00aa*/ 	.short	(.L_31 - .L_30)
.L_30:
        /*00ac*/ 	.word	0x00000008
.L_31:


//--------------------- .nv.callgraph             --------------------------
	.section	.nv.callgraph,"",@"SHT_CUDA_CALLGRAPH"
	.align	4
	.sectionentsize	8
	.align		4
        /*0000*/ 	.word	0x00000000
	.align		4
        /*0004*/ 	.word	0xffffffff
	.align		4
        /*0008*/ 	.word	0x00000000
	.align		4
        /*000c*/ 	.word	0xfffffffe
	.align		4
        /*0010*/ 	.word	0x00000000
	.align		4
        /*0014*/ 	.word	0xfffffffd
	.align		4
        /*0018*/ 	.word	0x00000000
	.align		4
        /*001c*/ 	.word	0xfffffffc


//--------------------- .text.triton_poi_fused_cat_3 --------------------------
	.section	.text.triton_poi_fused_cat_3,"ax",@progbits
	.align	128
        .global         triton_poi_fused_cat_3
        .type           triton_poi_fused_cat_3,@function
        .size           triton_poi_fused_cat_3,(.L_x_1 - triton_poi_fused_cat_3)
        .other          triton_poi_fused_cat_3,@"STO_CUDA_ENTRY STV_DEFAULT"
triton_poi_fused_cat_3:
.text.triton_poi_fused_cat_3:
[----:B------:R-:W-:Y:S01]  /*0000*/  LDC R1, c[0x0][0x28] ;  /* 0x00000a00ff017b82 */ /* 0x000fe20000000800 */
[----:B------:R-:W1:Y:S07]  /*0010*/  S2R R0, SR_TID.X ;  /* 0x0000000000007919 */ /* 0x000e6e0000002100 */
[----:B------:R-:W2:Y:S01]  /*0020*/  LDC.64 R6, c[0x0][0x218] ;  /* 0x00008600ff067b82 */ /* 0x000ea20000000a00 */
[----:B------:R-:W-:Y:S01]  /*0030*/  ULDC.64 UR4, c[0x0][0x208] ;  /* 0x0000820000047ab9 */ /* 0x000fe20000000a00 */
[----:B------:R-:W3:Y:S01]  /*0040*/  S2R R5, SR_CTAID.X ;  /* 0x0000000000057919 */ /* 0x000ee20000002500 */
[----:B-1----:R-:W-:Y:S01]  /*0050*/  IMAD.SHL.U32 R0, R0, 0x2, RZ ;  /* 0x0000000200007824 */ /* 0x002fe200078e00ff */
[----:B---3--:R-:W-:-:S04]  /*0060*/  SHF.R.S32.HI R3, RZ, 0x17, R5 ;  /* 0x00000017ff037819 */ /* 0x008fc80000011405 */
[----:B------:R-:W-:Y:S02]  /*0070*/  LOP3.LUT R0, R0, 0xfe, RZ, 0xc0, !PT ;  /* 0x000000fe00007812 */ /* 0x000fe400078ec0ff */
[----:B------:R-:W-:-:S03]  /*0080*/  SGXT R3, R3, 0x1 ;  /* 0x000000010303781a */ /* 0x000fc60000000200 */
[----:B------:R-:W-:Y:S02]  /*0090*/  IMAD R0, R5, 0x100, R0 ;  /* 0x0000010005007824 */ /* 0x000fe400078e0200 */
[----:B------:R-:W1:Y:S03]  /*00a0*/  LDC.64 R4, c[0x0][0x228] ;  /* 0x00008a00ff047b82 */ /* 0x000e660000000a00 */
[----:B------:R-:W-:Y:S02]  /*00b0*/  LEA.HI R3, R3, R0, RZ, 0x4 ;  /* 0x0000000003037211 */ /* 0x000fe400078f20ff */
[----:B------:R-:W-:Y:S02]  /*00c0*/  SHF.R.S32.HI R9, RZ, 0x1f, R0 ;  /* 0x0000001fff097819 */ /* 0x000fe40000011400 */
[--C-:B------:R-:W-:Y:S02]  /*00d0*/  SHF.R.S32.HI R11, RZ, 0x4, R3.reuse ;  /* 0x00000004ff0b7819 */ /* 0x100fe40000011403 */
[----:B------:R-:W-:-:S02]  /*00e0*/  SHF.R.S32.HI R2, RZ, 0x1f, R3 ;  /* 0x0000001fff027819 */ /* 0x000fc40000011403 */
[----:B------:R-:W-:Y:S02]  /*00f0*/  LOP3.LUT R3, R3, 0xfffffff0, RZ, 0xc0, !PT ;  /* 0xfffffff003037812 */ /* 0x000fe400078ec0ff */
[----:B------:R-:W-:Y:S02]  /*0100*/  LEA.HI R2, R2, R11, RZ, 0x6 ;  /* 0x0000000b02027211 */ /* 0x000fe400078f30ff */
[----:B------:R-:W-:Y:S01]  /*0110*/  LEA.HI R12, R9, R0, RZ, 0xa ;  /* 0x00000000090c7211 */ /* 0x000fe200078f50ff */
[----:B------:R-:W-:Y:S01]  /*0120*/  IMAD.IADD R3, R0, 0x1, -R3 ;  /* 0x0000000100037824 */ /* 0x000fe200078e0a03 */
[----:B------:R-:W-:Y:S01]  /*0130*/  LOP3.LUT R2, R2, 0xffffffc0, RZ, 0xc0, !PT ;  /* 0xffffffc002027812 */ /* 0x000fe200078ec0ff */
[----:B------:R-:W3:Y:S01]  /*0140*/  LDC.64 R8, c[0x0][0x220] ;  /* 0x00008800ff087b82 */ /* 0x000ee20000000a00 */
[----:B------:R-:W-:-:S03]  /*0150*/  SHF.R.S32.HI R10, RZ, 0xa, R12 ;  /* 0x0000000aff0a7819 */ /* 0x000fc6000001140c */
[----:B------:R-:W-:Y:S02]  /*0160*/  IMAD.IADD R11, R11, 0x1, -R2 ;  /* 0x000000010b0b7824 */ /* 0x000fe400078e0a02 */
[----:B------:R-:W-:Y:S02]  /*0170*/  IMAD R14, R10, 0x100, R3 ;  /* 0x000001000a0e7824 */ /* 0x000fe400078e0203 */
[----:B------:R-:W4:Y:S01]  /*0180*/  LDC.64 R2, c[0x0][0x230] ;  /* 0x00008c00ff027b82 */ /* 0x000f220000000a00 */
[C---:B------:R-:W-:Y:S01]  /*0190*/  LOP3.LUT R16, R11.reuse, 0xfffffff0, RZ, 0xc0, !PT ;  /* 0xfffffff00b107812 */ /* 0x040fe200078ec0ff */
[C---:B------:R-:W-:Y:S01]  /*01a0*/  IMAD R15, R11.reuse, 0x10, R14 ;  /* 0x000000100b0f7824 */ /* 0x040fe200078e020e */
[C---:B------:R-:W-:Y:S01]  /*01b0*/  ISETP.GT.AND P0, PT, R11.reuse, 0x2f, PT ;  /* 0x0000002f0b00780c */ /* 0x040fe20003f04270 */
[----:B------:R-:W-:Y:S01]  /*01c0*/  VIADD R13, R11, 0xffffffe0 ;  /* 0xffffffe00b0d7836 */ /* 0x000fe20000000000 */
[----:B------:R-:W-:Y:S01]  /*01d0*/  ISETP.NE.AND P6, PT, R16, 0x20, PT ;  /* 0x000000201000780c */ /* 0x000fe20003fc5270 */
[----:B------:R-:W-:-:S02]  /*01e0*/  VIADD R15, R15, 0xfffffd00 ;  /* 0xfffffd000f0f7836 */ /* 0x000fc40000000000 */
[----:B------:R-:W-:Y:S02]  /*01f0*/  IMAD R21, R13, 0x10, R14 ;  /* 0x000000100d157824 */ /* 0x000fe400078e020e */
[----:B-1----:R-:W-:Y:S01]  /*0200*/  IMAD.WIDE R22, R15, 0x4, R4 ;  /* 0x000000040f167825 */ /* 0x002fe200078e0204 */
[----:B------:R-:W-:Y:S01]  /*0210*/  CS2R R4, SRZ ;  /* 0x0000000000047805 */ /* 0x000fe2000001ff00 */
[----:B------:R-:W1:Y:S02]  /*0220*/  LDC.64 R14, c[0x0][0x210] ;  /* 0x00008400ff0e7b82 */ /* 0x000e640000000a00 */
[----:B--2---:R-:W-:Y:S01]  /*0230*/  IMAD.WIDE R20, R21, 0x4, R6 ;  /* 0x0000000415147825 */ /* 0x004fe200078e0206 */
[----:B------:R-:W-:-:S03]  /*0240*/  CS2R R6, SRZ ;  /* 0x0000000000067805 */ /* 0x000fc6000001ff00 */
[----:B---3--:R-:W-:-:S04]  /*0250*/  IMAD.WIDE R8, R13, 0x4, R8 ;  /* 0x000000040d087825 */ /* 0x008fc800078e0208 */
[----:B------:R-:W-:Y:S02]  /*0260*/  IMAD.MOV.U32 R18, RZ, RZ, RZ ;  /* 0x000000ffff127224 */ /* 0x000fe400078e00ff */
[----:B----4-:R-:W-:Y:S01]  /*0270*/  IMAD.WIDE R24, R11, 0x4, R2 ;  /* 0x000000040b187825 */ /* 0x010fe200078e0202 */
[----:B------:R-:W-:Y:S01]  /*0280*/  CS2R R16, SRZ ;  /* 0x0000000000107805 */ /* 0x000fe2000001ff00 */
[----:B------:R-:W2:Y:S02]  /*0290*/  @P0 LDG.E.64 R6, desc[UR4][R22.64] ;  /* 0x0000000416060981 */ /* 0x000ea4000c1e1b00 */
[----:B------:R-:W-:Y:S01]  /*02a0*/  IMAD.MOV.U32 R13, RZ, RZ, RZ ;  /* 0x000000ffff0d7224 */ /* 0x000fe200078e00ff */
[----:B------:R-:W-:Y:S01]  /*02b0*/  LOP3.LUT R3, R12, 0xfffffc00, RZ, 0xc0, !PT ;  /* 0xfffffc000c037812 */ /* 0x000fe200078ec0ff */
[----:B------:R-:W3:Y:S04]  /*02c0*/  @P0 LDG.E.EL R18, desc[UR4][R24.64+-0xc0] ;  /* 0xffff400418120981 */ /* 0x000ee8000c2e1900 */
[----:B------:R-:W4:Y:S04]  /*02d0*/  @P0 LDG.E.EL R13, desc[UR4][R24.64+-0xc0] ;  /* 0xffff4004180d0981 */ /* 0x000f28000c2e1900 */
[----:B------:R-:W5:Y:S01]  /*02e0*/  @!P6 LDG.E.64 R4, desc[UR4][R20.64] ;  /* 0x000000041404e981 */ /* 0x000f62000c1e1b00 */
[----:B------:R-:W-:-:S03]  /*02f0*/  IMAD.IADD R3, R0, 0x1, -R3 ;  /* 0x0000000100037824 */ /* 0x000fc600078e0a03 */
[----:B------:R-:W5:Y:S04]  /*0300*/  @!P6 LDG.E.EL R16, desc[UR4][R8.64] ;  /* 0x000000040810e981 */ /* 0x000f68000c2e1900 */
[----:B------:R5:W5:Y:S01]  /*0310*/  @!P6 LDG.E.EL R17, desc[UR4][R8.64] ;  /* 0x000000040811e981 */ /* 0x000b62000c2e1900 */
[----:B------:R-:W-:Y:S01]  /*0320*/  ISETP.GE.AND P5, PT, R11, 0x20, PT ;  /* 0x000000200b00780c */ /* 0x000fe20003fa6270 */
[----:B------:R-:W-:-:S04]  /*0330*/  IMAD R3, R10, 0x200, R3 ;  /* 0x000002000a037824 */ /* 0x000fc800078e0203 */
[----:B-1----:R-:W-:Y:S01]  /*0340*/  IMAD.WIDE R14, R3, 0x4, R14 ;  /* 0x00000004030e7825 */ /* 0x002fe200078e020e */
[----:B------:R-:W-:-:S07]  /*0350*/  CS2R R2, SRZ ;  /* 0x0000000000027805 */ /* 0x000fce000001ff00 */
[----:B------:R-:W5:Y:S01]  /*0360*/  @!P5 LDG.E.64 R2, desc[UR4][R14.64] ;  /* 0x000000040e02d981 */ /* 0x000f62000c1e1b00 */
[----:B--2---:R-:W-:Y:S02]  /*0370*/  SEL R10, R6, RZ, P0 ;  /* 0x000000ff060a7207 */ /* 0x004fe40000000000 */
[----:B------:R-:W-:Y:S02]  /*0380*/  SEL R11, R7, RZ, P0 ;  /* 0x000000ff070b7207 */ /* 0x000fe40000000000 */
[----:B---3--:R-:W-:Y:S02]  /*0390*/  SEL R18, R18, RZ, P0 ;  /* 0x000000ff12127207 */ /* 0x008fe40000000000 */
[----:B----4-:R-:W-:Y:S02]  /*03a0*/  SEL R13, R13, RZ, P0 ;  /* 0x000000ff0d0d7207 */ /* 0x010fe40000000000 */
[----:B-----5:R-:W-:Y:S02]  /*03b0*/  SEL R8, R4, RZ, !P6 ;  /* 0x000000ff04087207 */ /* 0x020fe40007000000 */
[----:B------:R-:W-:-:S02]  /*03c0*/  SEL R9, R5, RZ, !P6 ;  /* 0x000000ff05097207 */ /* 0x000fc40007000000 */
[----:B------:R-:W1:Y:S01]  /*03d0*/  LDC.64 R4, c[0x0][0x238] ;  /* 0x00008e00ff047b82 */ /* 0x000e620000000a00 */
[----:B------:R-:W-:Y:S02]  /*03e0*/  SEL R7, R16, RZ, !P6 ;  /* 0x000000ff10077207 */ /* 0x000fe40007000000 */
[----:B------:R-:W-:Y:S02]  /*03f0*/  FSETP.GT.AND P2, PT, R10, -R13, PT ;  /* 0x8000000d0a00720b */ /* 0x000fe40003f44000 */
[----:B------:R-:W-:Y:S02]  /*0400*/  SEL R6, R17, RZ, !P6 ;  /* 0x000000ff11067207 */ /* 0x000fe40007000000 */
[----:B------:R-:W-:Y:S02]  /*0410*/  FSETP.GT.AND P1, PT, R11, -R18, PT ;  /* 0x800000120b00720b */ /* 0x000fe40003f24000 */
[C---:B------:R-:W-:Y:S02]  /*0420*/  FSETP.GT.AND P4, PT, R8.reuse, -R7, PT ;  /* 0x800000070800720b */ /* 0x040fe40003f84000 */
[C---:B------:R-:W-:Y:S01]  /*0430*/  FSETP.GT.AND P3, PT, R9.reuse, -R6, PT ;  /* 0x800000060900720b */ /* 0x040fe20003f64000 */
[----:B------:R-:W-:Y:S01]  /*0440*/  FADD R8, R8, R7 ;  /* 0x0000000708087221 */ /* 0x000fe20000000000 */
[----:B------:R-:W-:Y:S01]  /*0450*/  FADD R7, R9, R6 ;  /* 0x0000000609077221 */ /* 0x000fe20000000000 */
[----:B------:R-:W-:Y:S01]  /*0460*/  FADD R6, R10, R13 ;  /* 0x0000000d0a067221 */ /* 0x000fe20000000000 */
[----:B------:R-:W-:-:S03]  /*0470*/  FADD R18, R11, R18 ;  /* 0x000000120b127221 */ /* 0x000fc60000000000 */
[----:B------:R-:W-:Y:S02]  /*0480*/  @!P2 FMUL R6, R6, 0.20000000298023223877 ;  /* 0x3e4ccccd0606a820 */ /* 0x000fe40000400000 */
[----:B------:R-:W-:Y:S01]  /*0490*/  @!P1 FMUL R18, R18, 0.20000000298023223877 ;  /* 0x3e4ccccd12129820 */ /* 0x000fe20000400000 */
[----:B------:R-:W-:Y:S01]  /*04a0*/  SEL R9, R2, RZ, !P5 ;  /* 0x000000ff02097207 */ /* 0x000fe20006800000 */
[----:B------:R-:W-:Y:S01]  /*04b0*/  @!P4 FMUL R8, R8, 0.20000000298023223877 ;  /* 0x3e4ccccd0808c820 */ /* 0x000fe20000400000 */
[----:B------:R-:W-:Y:S01]  /*04c0*/  @P6 FSEL R8, R6, RZ, P0 ;  /* 0x000000ff06086208 */ /* 0x000fe20000000000 */
[----:B------:R-:W-:Y:S01]  /*04d0*/  @!P3 FMUL R7, R7, 0.20000000298023223877 ;  /* 0x3e4ccccd0707b820 */ /* 0x000fe20000400000 */
[----:B------:R-:W-:Y:S02]  /*04e0*/  @P6 FSEL R7, R18, RZ, P0 ;  /* 0x000000ff12076208 */ /* 0x000fe40000000000 */
[----:B------:R-:W-:Y:S01]  /*04f0*/  SEL R2, R3, RZ, !P5 ;  /* 0x000000ff03027207 */ /* 0x000fe20006800000 */
[----:B-1----:R-:W-:Y:S01]  /*0500*/  IMAD.WIDE R4, R0, 0x4, R4 ;  /* 0x0000000400047825 */ /* 0x002fe200078e0204 */
[----:B------:R-:W-:-:S02]  /*0510*/  SEL R6, R9, R8, !P5 ;  /* 0x0000000809067207 */ /* 0x000fc40006800000 */
[----:B------:R-:W-:-:S05]  /*0520*/  SEL R7, R2, R7, !P5 ;  /* 0x0000000702077207 */ /* 0x000fca0006800000 */
[----:B------:R-:W-:Y:S01]  /*0530*/  STG.E.64 desc[UR4][R4.64], R6 ;  /* 0x0000000604007986 */ /* 0x000fe2000c101b04 */
[----:B------:R-:W-:Y:S05]  /*0540*/  EXIT ;  /* 0x000000000000794d */ /* 0x000fea0003800000 */
.L_x_0:
[----:B------:R-:W-:-:S00]  /*0550*/  BRA `(.L_x_0) ;  /* 0xfffffffc00fc7947 */ /* 0x000fc0000383ffff */
[----:B------:R-:W-:-:S00]  /*0560*/  NOP ;  /* 0x0000000000007918 */ /* 0x000fc00000000000 */
        /* <DEDUP_REMOVED lines=9> */
.L_x_1:


//--------------------- .nv.constant0.triton_poi_fused_cat_3 --------------------------
	.section	.nv.constant0.triton_poi_fused_cat_3,"a",@progbits
	.sectionflags	@""
	.align	4
.nv.constant0.triton_poi_fused_cat_3:
	.zero		580
